//
// Generated by NVIDIA NVVM Compiler
//
// Compiler Build ID: CL-36424714
// Cuda compilation tools, release 13.0, V13.0.88
// Based on NVVM 20.0.0
//

.version 9.0
.target sm_100
.address_size 64

	// .globl	_Z15add_half_arraysPK6__halfS1_PS_i

.visible .entry _Z15add_half_arraysPK6__halfS1_PS_i(
	.param .u64 .ptr .align 1 _Z15add_half_arraysPK6__halfS1_PS_i_param_0,
	.param .u64 .ptr .align 1 _Z15add_half_arraysPK6__halfS1_PS_i_param_1,
	.param .u64 .ptr .align 1 _Z15add_half_arraysPK6__halfS1_PS_i_param_2,
	.param .u32 _Z15add_half_arraysPK6__halfS1_PS_i_param_3
)
{
	.reg .pred 	%p<2>;
	.reg .b16 	%rs<4>;
	.reg .b32 	%r<6>;
	.reg .b64 	%rd<11>;

	ld.param.u64 	%rd1, [_Z15add_half_arraysPK6__halfS1_PS_i_param_0];
	ld.param.u64 	%rd2, [_Z15add_half_arraysPK6__halfS1_PS_i_param_1];
	ld.param.u64 	%rd3, [_Z15add_half_arraysPK6__halfS1_PS_i_param_2];
	ld.param.u32 	%r2, [_Z15add_half_arraysPK6__halfS1_PS_i_param_3];
	mov.u32 	%r3, %ctaid.x;
	mov.u32 	%r4, %ntid.x;
	mov.u32 	%r5, %tid.x;
	mad.lo.s32 	%r1, %r3, %r4, %r5;
	setp.ge.s32 	%p1, %r1, %r2;
	@%p1 bra 	$L__BB0_2;
	cvta.to.global.u64 	%rd4, %rd1;
	cvta.to.global.u64 	%rd5, %rd2;
	cvta.to.global.u64 	%rd6, %rd3;
	mul.wide.s32 	%rd7, %r1, 2;
	add.s64 	%rd8, %rd4, %rd7;
	add.s64 	%rd9, %rd5, %rd7;
	ld.global.u16 	%rs2, [%rd8];
	ld.global.u16 	%rs3, [%rd9];
	// begin inline asm
	{add.f16 %rs1,%rs2,%rs3;
}
	// end inline asm
	add.s64 	%rd10, %rd6, %rd7;
	st.global.u16 	[%rd10], %rs1;
$L__BB0_2:
	ret;

}


// ===== COMPILED SASS (sm_100) =====

	.target	sm_100

	.elftype	@"ET_EXEC"


//--------------------- .note.nv.tkinfo           --------------------------
	.section	.note.nv.tkinfo,"",@"SHT_NOTE"
	.sectionflags	@"SHF_NOTE_NV_TKINFO"
	.tkinfo
        /*0018*/ 	.word	0x00000002
        /*0030*/ 	.string	""
        /*0030*/ 	.string	"ptxas"
        /*0030*/ 	.string	"Cuda compilation tools, release 13.0, V13.0.88"
        /*0030*/ 	.string	"Build cuda_13.0.r13.0/compiler.36424714_0"
        /*0030*/ 	.string	"-arch sm_100 -m 64 "



//--------------------- .note.nv.cuinfo           --------------------------
	.section	.note.nv.cuinfo,"",@"SHT_NOTE"
	.sectionflags	@"SHF_NOTE_NV_CUINFO"
        /*0018*/ 	.short	0x0002
        /*001a*/ 	.short	0x0064
        /*001c*/ 	.short	0x0082
	.zero		2


//--------------------- .nv.info                  --------------------------
	.section	.nv.info,"",@"SHT_CUDA_INFO"
	.align	4


	//----- nvinfo : EIATTR_REGCOUNT
	.align		4
        /*0000*/ 	.byte	0x04, 0x2f
        /*0002*/ 	.short	(.L_1 - .L_0)
	.align		4
.L_0:
        /*0004*/ 	.word	index@(_Z15add_half_arraysPK6__halfS1_PS_i)
        /*0008*/ 	.word	0x0000000c


	//----- nvinfo : EIATTR_FRAME_SIZE
	.align		4
.L_1:
        /*000c*/ 	.byte	0x04, 0x11
        /*000e*/ 	.short	(.L_3 - .L_2)
	.align		4
.L_2:
        /*0010*/ 	.word	index@(_Z15add_half_arraysPK6__halfS1_PS_i)
        /*0014*/ 	.word	0x00000000


	//----- nvinfo : EIATTR_MIN_STACK_SIZE
	.align		4
.L_3:
        /*0018*/ 	.byte	0x04, 0x12
        /*001a*/ 	.short	(.L_5 - .L_4)
	.align		4
.L_4:
        /*001c*/ 	.word	index@(_Z15add_half_arraysPK6__halfS1_PS_i)
        /*0020*/ 	.word	0x00000000
.L_5:


//--------------------- .nv.compat                --------------------------
	.section	.nv.compat,"",@"SHT_CUDA_COMPAT_INFO"
	.align	4
        /*0000*/ 	.byte	0x02, 0x09, 0x00, 0x00, 0x02, 0x02, 0x01, 0x00, 0x02, 0x05, 0x05, 0x00, 0x03, 0x07, 0x01, 0x01
        /*0010*/ 	.byte	0x02, 0x03, 0x00, 0x00, 0x02, 0x06, 0x01, 0x00, 0x04, 0x0b, 0x08, 0x00, 0x09, 0x00, 0x00, 0x00
        /*0020*/ 	.byte	0x00, 0x00, 0x00, 0x00


//--------------------- .nv.info._Z15add_half_arraysPK6__halfS1_PS_i --------------------------
	.section	.nv.info._Z15add_half_arraysPK6__halfS1_PS_i,"",@"SHT_CUDA_INFO"
	.sectionflags	@""
	.align	4


	//----- nvinfo : EIATTR_CUDA_API_VERSION
	.align		4
        /*0000*/ 	.byte	0x04, 0x37
        /*0002*/ 	.short	(.L_7 - .L_6)
.L_6:
        /*0004*/ 	.word	0x00000082


	//----- nvinfo : EIATTR_KPARAM_INFO
	.align		4
.L_7:
        /*0008*/ 	.byte	0x04, 0x17
        /*000a*/ 	.short	(.L_9 - .L_8)
.L_8:
        /*000c*/ 	.word	0x00000000
        /*0010*/ 	.short	0x0003
        /*0012*/ 	.short	0x0018
        /*0014*/ 	.byte	0x00, 0xf0, 0x11, 0x00


	//----- nvinfo : EIATTR_KPARAM_INFO
	.align		4
.L_9:
        /*0018*/ 	.byte	0x04, 0x17
        /*001a*/ 	.short	(.L_11 - .L_10)
.L_10:
        /*001c*/ 	.word	0x00000000
        /*0020*/ 	.short	0x0002
        /*0022*/ 	.short	0x0010
        /*0024*/ 	.byte	0x00, 0xf5, 0x21, 0x00


	//----- nvinfo : EIATTR_KPARAM_INFO
	.align		4
.L_11:
        /*0028*/ 	.byte	0x04, 0x17
        /*002a*/ 	.short	(.L_13 - .L_12)
.L_12:
        /*002c*/ 	.word	0x00000000
        /*0030*/ 	.short	0x0001
        /*0032*/ 	.short	0x0008
        /*0034*/ 	.byte	0x00, 0xf5, 0x21, 0x00


	//----- nvinfo : EIATTR_KPARAM_INFO
	.align		4
.L_13:
        /*0038*/ 	.byte	0x04, 0x17
        /*003a*/ 	.short	(.L_15 - .L_14)
.L_14:
        /*003c*/ 	.word	0x00000000
        /*0040*/ 	.short	0x0000
        /*0042*/ 	.short	0x0000
        /*0044*/ 	.byte	0x00, 0xf5, 0x21, 0x00


	//----- nvinfo : EIATTR_SPARSE_MMA_MASK
	.align		4
.L_15:
        /*0048*/ 	.byte	0x03, 0x50
        /*004a*/ 	.short	0x0000


	//----- nvinfo : EIATTR_MAXREG_COUNT
	.align		4
        /*004c*/ 	.byte	0x03, 0x1b
        /*004e*/ 	.short	0x00ff


	//----- nvinfo : EIATTR_MERCURY_ISA_VERSION
	.align		4
        /*0050*/ 	.byte	0x03, 0x5f
        /*0052*/ 	.short	0x0101


	//----- nvinfo : EIATTR_VRC_CTA_INIT_COUNT
	.align		4
        /*0054*/ 	.byte	0x02, 0x4a
	.zero		1
	.zero		1


	//----- nvinfo : EIATTR_EXIT_INSTR_OFFSETS
	.align		4
        /*0058*/ 	.byte	0x04, 0x1c
        /*005a*/ 	.short	(.L_17 - .L_16)


	//   ....[0]....
.L_16:
        /*005c*/ 	.word	0x00000070


	//   ....[1]....
        /*0060*/ 	.word	0x00000130


	//----- nvinfo : EIATTR_CBANK_PARAM_SIZE
	.align		4
.L_17:
        /*0064*/ 	.byte	0x03, 0x19
        /*0066*/ 	.short	0x001c


	//----- nvinfo : EIATTR_PARAM_CBANK
	.align		4
        /*0068*/ 	.byte	0x04, 0x0a
        /*006a*/ 	.short	(.L_19 - .L_18)
	.align		4
.L_18:
        /*006c*/ 	.word	index@(.nv.constant0._Z15add_half_arraysPK6__halfS1_PS_i)
        /*0070*/ 	.short	0x0380
        /*0072*/ 	.short	0x001c


	//----- nvinfo : EIATTR_SW_WAR
	.align		4
.L_19:
        /*0074*/ 	.byte	0x04, 0x36
        /*0076*/ 	.short	(.L_21 - .L_20)
.L_20:
        /*0078*/ 	.word	0x00000008
.L_21:


//--------------------- .nv.callgraph             --------------------------
	.section	.nv.callgraph,"",@"SHT_CUDA_CALLGRAPH"
	.align	4
	.sectionentsize	8
	.align		4
        /*0000*/ 	.word	0x00000000
	.align		4
        /*0004*/ 	.word	0xffffffff
	.align		4
        /*0008*/ 	.word	0x00000000
	.align		4
        /*000c*/ 	.word	0xfffffffe
	.align		4
        /*0010*/ 	.word	0x00000000
	.align		4
        /*0014*/ 	.word	0xfffffffd
	.align		4
        /*0018*/ 	.word	0x00000000
	.align		4
        /*001c*/ 	.word	0xfffffffc


//--------------------- .text._Z15add_half_arraysPK6__halfS1_PS_i --------------------------
	.section	.text._Z15add_half_arraysPK6__halfS1_PS_i,"ax",@progbits
	.align	128
        .global         _Z15add_half_arraysPK6__halfS1_PS_i
        .type           _Z15add_half_arraysPK6__halfS1_PS_i,@function
        .size           _Z15add_half_arraysPK6__halfS1_PS_i,(.L_x_1 - _Z15add_half_arraysPK6__halfS1_PS_i)
        .other          _Z15add_half_arraysPK6__halfS1_PS_i,@"STO_CUDA_ENTRY STV_DEFAULT"
_Z15add_half_arraysPK6__halfS1_PS_i:
.text._Z15add_half_arraysPK6__halfS1_PS_i:
[----:B------:R-:W-:Y:S01]  /*0000*/  LDC R1, c[0x0][0x37c] ;  /* 0x0000df00ff017b82 */ /* 0x000fe20000000800 */
[----:B------:R-:W0:Y:S07]  /*0010*/  S2R R0, SR_TID.X ;  /* 0x0000000000007919 */ /* 0x000e2e0000002100 */
[----:B------:R-:W0:Y:S01]  /*0020*/  S2UR UR4, SR_CTAID.X ;  /* 0x00000000000479c3 */ /* 0x000e220000002500 */
[----:B------:R-:W1:Y:S07]  /*0030*/  LDCU UR5, c[0x0][0x398] ;  /* 0x00007300ff0577ac */ /* 0x000e6e0008000800 */
[----:B------:R-:W0:Y:S02]  /*0040*/  LDC R9, c[0x0][0x360] ;  /* 0x0000d800ff097b82 */ /* 0x000e240000000800 */
[----:B0-----:R-:W-:-:S05]  /*0050*/  IMAD R9, R9, UR4, R0 ;  /* 0x0000000409097c24 */ /* 0x001fca000f8e0200 */
[----:B-1----:R-:W-:-:S13]  /*0060*/  ISETP.GE.AND P0, PT, R9, UR5, PT ;  /* 0x0000000509007c0c */ /* 0x002fda000bf06270 */
[----:B------:R-:W-:Y:S05]  /*0070*/  @P0 EXIT ;  /* 0x000000000000094d */ /* 0x000fea0003800000 */
[----:B------:R-:W0:Y:S01]  /*0080*/  LDC.64 R2, c[0x0][0x380] ;  /* 0x0000e000ff027b82 */ /* 0x000e220000000a00 */
[----:B------:R-:W1:Y:S07]  /*0090*/  LDCU.64 UR4, c[0x0][0x358] ;  /* 0x00006b00ff0477ac */ /* 0x000e6e0008000a00 */
[----:B------:R-:W2:Y:S08]  /*00a0*/  LDC.64 R4, c[0x0][0x388] ;  /* 0x0000e200ff047b82 */ /* 0x000eb00000000a00 */
[----:B------:R-:W3:Y:S01]  /*00b0*/  LDC.64 R6, c[0x0][0x390] ;  /* 0x0000e400ff067b82 */ /* 0x000ee20000000a00 */
[----:B0-----:R-:W-:-:S06]  /*00c0*/  IMAD.WIDE R2, R9, 0x2, R2 ;  /* 0x0000000209027825 */ /* 0x001fcc00078e0202 */
[----:B-1----:R-:W4:Y:S01]  /*00d0*/  LDG.E.U16 R2, desc[UR4][R2.64] ;  /* 0x0000000402027981 */ /* 0x002f22000c1e1500 */
[----:B--2---:R-:W-:-:S06]  /*00e0*/  IMAD.WIDE R4, R9, 0x2, R4 ;  /* 0x0000000209047825 */ /* 0x004fcc00078e0204 */
[----:B------:R-:W4:Y:S01]  /*00f0*/  LDG.E.U16 R5, desc[UR4][R4.64] ;  /* 0x0000000404057981 */ /* 0x000f22000c1e1500 */
[----:B---3--:R-:W-:-:S04]  /*0100*/  IMAD.WIDE R6, R9, 0x2, R6 ;  /* 0x0000000209067825 */ /* 0x008fc800078e0206 */
[----:B----4-:R-:W-:-:S05]  /*0110*/  HADD2 R5, R2.H0_H0, R5.H0_H0 ;  /* 0x2000000502057230 */ /* 0x010fca0000000800 */
[----:B------:R-:W-:Y:S01]  /*0120*/  STG.E.U16 desc[UR4][R6.64], R5 ;  /* 0x0000000506007986 */ /* 0x000fe2000c101504 */
[----:B------:R-:W-:Y:S05]  /*0130*/  EXIT ;  /* 0x000000000000794d */ /* 0x000fea0003800000 */
.L_x_0:
[----:B------:R-:W-:-:S00]  /*0140*/  BRA `(.L_x_0) ;  /* 0xfffffffc00fc7947 */ /* 0x000fc0000383ffff */
[----:B------:R-:W-:-:S00]  /*0150*/  NOP ;  /* 0x0000000000007918 */ /* 0x000fc00000000000 */
        /* <DEDUP_REMOVED lines=10> */
.L_x_1:


//--------------------- .nv.shared.reserved.0     --------------------------
	.section	.nv.shared.reserved.0,"aw",@nobits
	.weak		__nv_reservedSMEM_offset_0_alias
	.size		__nv_reservedSMEM_offset_0_alias, 0, 64
	.other		__nv_reservedSMEM_offset_0_alias,@"STO_CUDA_RESERVED_SHARED STV_DEFAULT"
__nv_reservedSMEM_offset_0_alias:
	.zero		0
	.zero		64


//--------------------- .nv.constant0._Z15add_half_arraysPK6__halfS1_PS_i --------------------------
	.section	.nv.constant0._Z15add_half_arraysPK6__halfS1_PS_i,"a",@progbits
	.sectionflags	@""
	.align	4
.nv.constant0._Z15add_half_arraysPK6__halfS1_PS_i:
	.zero		924


//--------------------- SYMBOLS --------------------------

	.type		.nv.reservedSmem.offset0,@object
	.size		.nv.reservedSmem.offset0,0x4
